	.headerflags	@"EF_CUDA_TEXMODE_UNIFIED EF_CUDA_64BIT_ADDRESS EF_CUDA_ACCELERATORS EF_CUDA_SM90 EF_CUDA_VIRTUAL_SM(EF_CUDA_SM90)"
	.elftype	@"ET_EXEC"


//--------------------- .nv.info                  --------------------------
	.section	.nv.info,"",@"SHT_CUDA_INFO"
	.align	4


	//----- nvinfo : EIATTR_REGCOUNT
	.align		4
        /*0000*/ 	.byte	0x04, 0x2f
        /*0002*/ 	.short	(.L_1 - .L_0)
	.align		4
.L_0:
        /*0004*/ 	.word	index@(triton_poi_fused_avg_pool2d_0)
        /*0008*/ 	.word	0x00000018


	//----- nvinfo : EIATTR_MIN_STACK_SIZE
	.align		4
.L_1:
        /*000c*/ 	.byte	0x04, 0x12
        /*000e*/ 	.short	(.L_3 - .L_2)
	.align		4
.L_2:
        /*0010*/ 	.word	index@(triton_poi_fused_avg_pool2d_0)
        /*0014*/ 	.word	0x00000000


	//----- nvinfo : EIATTR_FRAME_SIZE
	.align		4
.L_3:
        /*0018*/ 	.byte	0x04, 0x11
        /*001a*/ 	.short	(.L_5 - .L_4)
	.align		4
.L_4:
        /*001c*/ 	.word	index@(triton_poi_fused_avg_pool2d_0)
        /*0020*/ 	.word	0x00000000


	//----- nvinfo : EIATTR_MIN_STACK_SIZE
	.align		4
.L_5:
        /*0024*/ 	.byte	0x04, 0x12
        /*0026*/ 	.short	(.L_7 - .L_6)
	.align		4
.L_6:
        /*0028*/ 	.word	index@(triton_poi_fused_avg_pool2d_0)
        /*002c*/ 	.word	0x00000000
.L_7:


//--------------------- .nv.info.triton_poi_fused_avg_pool2d_0 --------------------------
	.section	.nv.info.triton_poi_fused_avg_pool2d_0,"",@"SHT_CUDA_INFO"
	.sectionflags	@""
	.align	4


	//----- nvinfo : EIATTR_CUDA_API_VERSION
	.align		4
        /*0000*/ 	.byte	0x04, 0x37
        /*0002*/ 	.short	(.L_9 - .L_8)
.L_8:
        /*0004*/ 	.word	0x0000007c


	//----- nvinfo : EIATTR_KPARAM_INFO
	.align		4
.L_9:
        /*0008*/ 	.byte	0x04, 0x17
        /*000a*/ 	.short	(.L_11 - .L_10)
.L_10:
        /*000c*/ 	.word	0x00000000
        /*0010*/ 	.short	0x0002
        /*0012*/ 	.short	0x0010
        /*0014*/ 	.byte	0x00, 0xf0, 0x11, 0x00


	//----- nvinfo : EIATTR_KPARAM_INFO
	.align		4
.L_11:
        /*0018*/ 	.byte	0x04, 0x17
        /*001a*/ 	.short	(.L_13 - .L_12)
.L_12:
        /*001c*/ 	.word	0x00000000
        /*0020*/ 	.short	0x0001
        /*0022*/ 	.short	0x0008
        /*0024*/ 	.byte	0x00, 0xf4, 0x21, 0x00


	//----- nvinfo : EIATTR_KPARAM_INFO
	.align		4
.L_13:
        /*0028*/ 	.byte	0x04, 0x17
        /*002a*/ 	.short	(.L_15 - .L_14)
.L_14:
        /*002c*/ 	.word	0x00000000
        /*0030*/ 	.short	0x0000
        /*0032*/ 	.short	0x0000
        /*0034*/ 	.byte	0x00, 0xf4, 0x21, 0x00


	//----- nvinfo : EIATTR_SPARSE_MMA_MASK
	.align		4
.L_15:
        /*0038*/ 	.byte	0x03, 0x50
        /*003a*/ 	.short	0x0000


	//----- nvinfo : EIATTR_MAXREG_COUNT
	.align		4
        /*003c*/ 	.byte	0x03, 0x1b
        /*003e*/ 	.short	0x00ff


	//----- nvinfo : EIATTR_EXIT_INSTR_OFFSETS
	.align		4
        /*0040*/ 	.byte	0x04, 0x1c
        /*0042*/ 	.short	(.L_17 - .L_16)


	//   ....[0]....
.L_16:
        /*0044*/ 	.word	0x00000330


	//----- nvinfo : EIATTR_REQNTID
	.align		4
.L_17:
        /*0048*/ 	.byte	0x04, 0x10
        /*004a*/ 	.short	(.L_19 - .L_18)
.L_18:
        /*004c*/ 	.word	0x00000080
        /*0050*/ 	.word	0x00000001
        /*0054*/ 	.word	0x00000001


	//----- nvinfo : EIATTR_CBANK_PARAM_SIZE
	.align		4
.L_19:
        /*0058*/ 	.byte	0x03, 0x19
        /*005a*/ 	.short	0x0014


	//----- nvinfo : EIATTR_PARAM_CBANK
	.align		4
        /*005c*/ 	.byte	0x04, 0x0a
        /*005e*/ 	.short	(.L_21 - .L_20)
	.align		4
.L_20:
        /*0060*/ 	.word	index@(.nv.constant0.triton_poi_fused_avg_pool2d_0)
        /*0064*/ 	.short	0x0210
        /*0066*/ 	.short	0x0014


	//----- nvinfo : EIATTR_SW_WAR
	.align		4
.L_21:
        /*0068*/ 	.byte	0x04, 0x36
        /*006a*/ 	.short	(.L_23 - .L_22)
.L_22:
        /*006c*/ 	.word	0x00000008
.L_23:


//--------------------- .nv.callgraph             --------------------------
	.section	.nv.callgraph,"",@"SHT_CUDA_CALLGRAPH"
	.align	4
	.sectionentsize	8
	.align		4
        /*0000*/ 	.word	0x00000000
	.align		4
        /*0004*/ 	.word	0xffffffff
	.align		4
        /*0008*/ 	.word	0x00000000
	.align		4
        /*000c*/ 	.word	0xfffffffe
	.align		4
        /*0010*/ 	.word	0x00000000
	.align		4
        /*0014*/ 	.word	0xfffffffd
	.align		4
        /*0018*/ 	.word	0x00000000
	.align		4
        /*001c*/ 	.word	0xfffffffc


//--------------------- .text.triton_poi_fused_avg_pool2d_0 --------------------------
	.section	.text.triton_poi_fused_avg_pool2d_0,"ax",@progbits
	.align	128
        .global         triton_poi_fused_avg_pool2d_0
        .type           triton_poi_fused_avg_pool2d_0,@function
        .size           triton_poi_fused_avg_pool2d_0,(.L_x_1 - triton_poi_fused_avg_pool2d_0)
        .other          triton_poi_fused_avg_pool2d_0,@"STO_CUDA_ENTRY STV_DEFAULT"
triton_poi_fused_avg_pool2d_0:
.text.triton_poi_fused_avg_pool2d_0:
[----:B------:R-:W-:Y:S01]  /*0000*/  LDC R1, c[0x0][0x28] ;  /* 0x00000a00ff017b82 */ /* 0x000fe20000000800 */
[----:B------:R-:W1:Y:S07]  /*0010*/  S2R R0, SR_TID.X ;  /* 0x0000000000007919 */ /* 0x000e6e0000002100 */
[----:B------:R-:W2:Y:S01]  /*0020*/  LDC.64 R2, c[0x0][0x210] ;  /* 0x00008400ff027b82 */ /* 0x000ea20000000a00 */
[----:B------:R-:W-:Y:S01]  /*0030*/  ULDC.64 UR4, c[0x0][0x208] ;  /* 0x0000820000047ab9 */ /* 0x000fe20000000a00 */
[----:B------:R-:W3:Y:S01]  /*0040*/  S2R R7, SR_CTAID.X ;  /* 0x0000000000077919 */ /* 0x000ee20000002500 */
[----:B-1----:R-:W-:-:S04]  /*0050*/  SHF.L.U32 R0, R0, 0x1, RZ ;  /* 0x0000000100007819 */ /* 0x002fc800000006ff */
[----:B------:R-:W-:Y:S02]  /*0060*/  LOP3.LUT R0, R0, 0xfe, RZ, 0xc0, !PT ;  /* 0x000000fe00007812 */ /* 0x000fe400078ec0ff */
[----:B---3--:R-:W-:Y:S02]  /*0070*/  SHF.R.S32.HI R9, RZ, 0x17, R7 ;  /* 0x00000017ff097819 */ /* 0x008fe40000011407 */
[----:B------:R-:W-:Y:S02]  /*0080*/  LEA R0, R7, R0, 0x8 ;  /* 0x0000000007007211 */ /* 0x000fe400078e40ff */
[----:B------:R-:W-:Y:S02]  /*0090*/  SGXT R9, R9, 0x1 ;  /* 0x000000010909781a */ /* 0x000fe40000000200 */
[----:B------:R-:W-:Y:S02]  /*00a0*/  SHF.R.S32.HI R5, RZ, 0x1f, R0 ;  /* 0x0000001fff057819 */ /* 0x000fe40000011400 */
[----:B------:R-:W-:-:S02]  /*00b0*/  IADD3 R4, R0, 0x1, RZ ;  /* 0x0000000100047810 */ /* 0x000fc40007ffe0ff */
[----:B------:R-:W-:Y:S02]  /*00c0*/  LEA.HI R5, R5, R0, RZ, 0x5 ;  /* 0x0000000005057211 */ /* 0x000fe400078f28ff */
[----:B------:R-:W-:Y:S02]  /*00d0*/  LEA.HI R9, R9, R4, RZ, 0x5 ;  /* 0x0000000409097211 */ /* 0x000fe400078f28ff */
[C---:B------:R-:W-:Y:S01]  /*00e0*/  LOP3.LUT R7, R5.reuse, 0x7fffffe0, RZ, 0xc0, !PT ;  /* 0x7fffffe005077812 */ /* 0x040fe200078ec0ff */
[----:B------:R-:W-:Y:S01]  /*00f0*/  IMAD.SHL.U32 R5, R5, 0x4, RZ ;  /* 0x0000000405057824 */ /* 0x000fe200078e00ff */
[----:B------:R-:W-:Y:S02]  /*0100*/  LOP3.LUT R9, R9, 0x7fffffe0, RZ, 0xc0, !PT ;  /* 0x7fffffe009097812 */ /* 0x000fe400078ec0ff */
[----:B------:R-:W-:Y:S02]  /*0110*/  IADD3 R7, R0, -R7, RZ ;  /* 0x8000000700077210 */ /* 0x000fe40007ffe0ff */
[----:B------:R-:W-:Y:S01]  /*0120*/  LOP3.LUT R8, R5, 0xffffff80, RZ, 0xc0, !PT ;  /* 0xffffff8005087812 */ /* 0x000fe200078ec0ff */
[----:B------:R-:W-:-:S03]  /*0130*/  IMAD.IADD R9, R4, 0x1, -R9 ;  /* 0x0000000104097824 */ /* 0x000fc600078e0a09 */
[-C--:B------:R-:W-:Y:S02]  /*0140*/  LEA R5, R7, R8.reuse, 0x1 ;  /* 0x0000000807057211 */ /* 0x080fe400078e08ff */
[----:B------:R-:W-:Y:S02]  /*0150*/  LEA R11, R9, R8, 0x1 ;  /* 0x00000008090b7211 */ /* 0x000fe400078e08ff */
[----:B------:R-:W-:Y:S01]  /*0160*/  IADD3 R13, R5, 0x40, RZ ;  /* 0x00000040050d7810 */ /* 0x000fe20007ffe0ff */
[----:B--2---:R-:W-:Y:S01]  /*0170*/  IMAD.WIDE R6, R5, 0x4, R2 ;  /* 0x0000000405067825 */ /* 0x004fe200078e0202 */
[----:B------:R-:W-:-:S03]  /*0180*/  IADD3 R21, R11, 0x41, RZ ;  /* 0x000000410b157810 */ /* 0x000fc60007ffe0ff */
[C---:B------:R-:W-:Y:S01]  /*0190*/  VIADD R15, R11.reuse, 0x40 ;  /* 0x000000400b0f7836 */ /* 0x040fe20000000000 */
[----:B------:R-:W-:Y:S01]  /*01a0*/  IADD3 R19, R5, 0x41, RZ ;  /* 0x0000004105137810 */ /* 0x000fe20007ffe0ff */
[--C-:B------:R-:W-:Y:S01]  /*01b0*/  IMAD.WIDE R8, R11, 0x4, R2.reuse ;  /* 0x000000040b087825 */ /* 0x100fe200078e0202 */
[----:B------:R-:W2:Y:S03]  /*01c0*/  LDG.E.EL R4, desc[UR4][R6.64] ;  /* 0x0000000406047981 */ /* 0x000ea6000c2e1900 */
[--C-:B------:R-:W-:Y:S01]  /*01d0*/  IMAD.WIDE R10, R13, 0x4, R2.reuse ;  /* 0x000000040d0a7825 */ /* 0x100fe200078e0202 */
[----:B------:R1:W2:Y:S03]  /*01e0*/  LDG.E.EL R17, desc[UR4][R6.64+0x4] ;  /* 0x0000040406117981 */ /* 0x0002a6000c2e1900 */
[--C-:B------:R-:W-:Y:S01]  /*01f0*/  IMAD.WIDE R12, R15, 0x4, R2.reuse ;  /* 0x000000040f0c7825 */ /* 0x100fe200078e0202 */
[----:B------:R-:W3:Y:S04]  /*0200*/  LDG.E.EL R5, desc[UR4][R8.64] ;  /* 0x0000000408057981 */ /* 0x000ee8000c2e1900 */
[----:B------:R-:W3:Y:S01]  /*0210*/  LDG.E.EL R16, desc[UR4][R8.64+0x4] ;  /* 0x0000040408107981 */ /* 0x000ee2000c2e1900 */
[----:B------:R-:W-:-:S03]  /*0220*/  IMAD.WIDE R14, R19, 0x4, R2 ;  /* 0x00000004130e7825 */ /* 0x000fc600078e0202 */
[----:B------:R-:W4:Y:S01]  /*0230*/  LDG.E.EL R10, desc[UR4][R10.64] ;  /* 0x000000040a0a7981 */ /* 0x000f22000c2e1900 */
[----:B-1----:R-:W-:Y:S02]  /*0240*/  IMAD.WIDE R6, R21, 0x4, R2 ;  /* 0x0000000415067825 */ /* 0x002fe400078e0202 */
[----:B------:R-:W1:Y:S01]  /*0250*/  LDC.64 R2, c[0x0][0x218] ;  /* 0x00008600ff027b82 */ /* 0x000e620000000a00 */
[----:B------:R-:W5:Y:S04]  /*0260*/  LDG.E.EL R12, desc[UR4][R12.64] ;  /* 0x000000040c0c7981 */ /* 0x000f68000c2e1900 */
[----:B------:R-:W5:Y:S04]  /*0270*/  LDG.E.EL R14, desc[UR4][R14.64] ;  /* 0x000000040e0e7981 */ /* 0x000f68000c2e1900 */
[----:B------:R-:W5:Y:S01]  /*0280*/  LDG.E.EL R6, desc[UR4][R6.64] ;  /* 0x0000000406067981 */ /* 0x000f62000c2e1900 */
[----:B-1----:R-:W-:-:S04]  /*0290*/  IMAD.WIDE R2, R0, 0x4, R2 ;  /* 0x0000000400027825 */ /* 0x002fc800078e0202 */
[----:B--2---:R-:W-:Y:S01]  /*02a0*/  FADD R17, R4, R17 ;  /* 0x0000001104117221 */ /* 0x004fe20000000000 */
[----:B---3--:R-:W-:-:S03]  /*02b0*/  FADD R5, R5, R16 ;  /* 0x0000001005057221 */ /* 0x008fc60000000000 */
[----:B----4-:R-:W-:Y:S01]  /*02c0*/  FADD R17, R10, R17 ;  /* 0x000000110a117221 */ /* 0x010fe20000000000 */
[----:B-----5:R-:W-:-:S03]  /*02d0*/  FADD R5, R12, R5 ;  /* 0x000000050c057221 */ /* 0x020fc60000000000 */
[----:B------:R-:W-:Y:S01]  /*02e0*/  FADD R17, R14, R17 ;  /* 0x000000110e117221 */ /* 0x000fe20000000000 */
[----:B------:R-:W-:-:S03]  /*02f0*/  FADD R5, R6, R5 ;  /* 0x0000000506057221 */ /* 0x000fc60000000000 */
[----:B------:R-:W-:Y:S01]  /*0300*/  FMUL R4, R17, 0.25 ;  /* 0x3e80000011047820 */ /* 0x000fe20000400000 */
[----:B------:R-:W-:-:S05]  /*0310*/  FMUL R5, R5, 0.25 ;  /* 0x3e80000005057820 */ /* 0x000fca0000400000 */
[----:B------:R-:W-:Y:S01]  /*0320*/  STG.E.64 desc[UR4][R2.64], R4 ;  /* 0x0000000402007986 */ /* 0x000fe2000c101b04 */
[----:B------:R-:W-:Y:S05]  /*0330*/  EXIT ;  /* 0x000000000000794d */ /* 0x000fea0003800000 */
.L_x_0:
[----:B------:R-:W-:-:S00]  /*0340*/  BRA `(.L_x_0) ;  /* 0xfffffffc00fc7947 */ /* 0x000fc0000383ffff */
[----:B------:R-:W-:-:S00]  /*0350*/  NOP ;  /* 0x0000000000007918 */ /* 0x000fc00000000000 */
        /* <DEDUP_REMOVED lines=10> */
.L_x_1:


//--------------------- .nv.constant0.triton_poi_fused_avg_pool2d_0 --------------------------
	.section	.nv.constant0.triton_poi_fused_avg_pool2d_0,"a",@progbits
	.sectionflags	@""
	.align	4
.nv.constant0.triton_poi_fused_avg_pool2d_0:
	.zero		548
